	.headerflags	@"EF_CUDA_TEXMODE_UNIFIED EF_CUDA_64BIT_ADDRESS EF_CUDA_ACCELERATORS EF_CUDA_SM90 EF_CUDA_VIRTUAL_SM(EF_CUDA_SM90)"
	.elftype	@"ET_EXEC"


//--------------------- .nv.info                  --------------------------
	.section	.nv.info,"",@"SHT_CUDA_INFO"
	.align	4


	//----- nvinfo : EIATTR_REGCOUNT
	.align		4
        /*0000*/ 	.byte	0x04, 0x2f
        /*0002*/ 	.short	(.L_3 - .L_2)
	.align		4
.L_2:
        /*0004*/ 	.word	index@(triton_poi_fused__native_batch_norm_legit_no_training__prelu_kernel_add_29)
        /*0008*/ 	.word	0x0000001c


	//----- nvinfo : EIATTR_MIN_STACK_SIZE
	.align		4
.L_3:
        /*000c*/ 	.byte	0x04, 0x12
        /*000e*/ 	.short	(.L_5 - .L_4)
	.align		4
.L_4:
        /*0010*/ 	.word	index@(triton_poi_fused__native_batch_norm_legit_no_training__prelu_kernel_add_29)
        /*0014*/ 	.word	0x00000000


	//----- nvinfo : EIATTR_FRAME_SIZE
	.align		4
.L_5:
        /*0018*/ 	.byte	0x04, 0x11
        /*001a*/ 	.short	(.L_7 - .L_6)
	.align		4
.L_6:
        /*001c*/ 	.word	index@(triton_poi_fused__native_batch_norm_legit_no_training__prelu_kernel_add_29)
        /*0020*/ 	.word	0x00000000


	//----- nvinfo : EIATTR_MIN_STACK_SIZE
	.align		4
.L_7:
        /*0024*/ 	.byte	0x04, 0x12
        /*0026*/ 	.short	(.L_9 - .L_8)
	.align		4
.L_8:
        /*0028*/ 	.word	index@(triton_poi_fused__native_batch_norm_legit_no_training__prelu_kernel_add_29)
        /*002c*/ 	.word	0x00000000
.L_9:


//--------------------- .nv.info.triton_poi_fused__native_batch_norm_legit_no_training__prelu_kernel_add_29 --------------------------
	.section	.nv.info.triton_poi_fused__native_batch_norm_legit_no_training__prelu_kernel_add_29,"",@"SHT_CUDA_INFO"
	.sectionflags	@""
	.align	4


	//----- nvinfo : EIATTR_CUDA_API_VERSION
	.align		4
        /*0000*/ 	.byte	0x04, 0x37
        /*0002*/ 	.short	(.L_11 - .L_10)
.L_10:
        /*0004*/ 	.word	0x0000007c


	//----- nvinfo : EIATTR_KPARAM_INFO
	.align		4
.L_11:
        /*0008*/ 	.byte	0x04, 0x17
        /*000a*/ 	.short	(.L_13 - .L_12)
.L_12:
        /*000c*/ 	.word	0x00000000
        /*0010*/ 	.short	0x000c
        /*0012*/ 	.short	0x0060
        /*0014*/ 	.byte	0x00, 0xf0, 0x11, 0x00


	//----- nvinfo : EIATTR_KPARAM_INFO
	.align		4
.L_13:
        /*0018*/ 	.byte	0x04, 0x17
        /*001a*/ 	.short	(.L_15 - .L_14)
.L_14:
        /*001c*/ 	.word	0x00000000
        /*0020*/ 	.short	0x000b
        /*0022*/ 	.short	0x0058
        /*0024*/ 	.byte	0x00, 0xf4, 0x21, 0x00


	//----- nvinfo : EIATTR_KPARAM_INFO
	.align		4
.L_15:
        /*0028*/ 	.byte	0x04, 0x17
        /*002a*/ 	.short	(.L_17 - .L_16)
.L_16:
        /*002c*/ 	.word	0x00000000
        /*0030*/ 	.short	0x000a
        /*0032*/ 	.short	0x0050
        /*0034*/ 	.byte	0x00, 0xf4, 0x21, 0x00


	//----- nvinfo : EIATTR_KPARAM_INFO
	.align		4
.L_17:
        /*0038*/ 	.byte	0x04, 0x17
        /*003a*/ 	.short	(.L_19 - .L_18)
.L_18:
        /*003c*/ 	.word	0x00000000
        /*0040*/ 	.short	0x0009
        /*0042*/ 	.short	0x0048
        /*0044*/ 	.byte	0x00, 0xf4, 0x21, 0x00


	//----- nvinfo : EIATTR_KPARAM_INFO
	.align		4
.L_19:
        /*0048*/ 	.byte	0x04, 0x17
        /*004a*/ 	.short	(.L_21 - .L_20)
.L_20:
        /*004c*/ 	.word	0x00000000
        /*0050*/ 	.short	0x0008
        /*0052*/ 	.short	0x0040
        /*0054*/ 	.byte	0x00, 0xf4, 0x21, 0x00


	//----- nvinfo : EIATTR_KPARAM_INFO
	.align		4
.L_21:
        /*0058*/ 	.byte	0x04, 0x17
        /*005a*/ 	.short	(.L_23 - .L_22)
.L_22:
        /*005c*/ 	.word	0x00000000
        /*0060*/ 	.short	0x0007
        /*0062*/ 	.short	0x0038
        /*0064*/ 	.byte	0x00, 0xf4, 0x21, 0x00


	//----- nvinfo : EIATTR_KPARAM_INFO
	.align		4
.L_23:
        /*0068*/ 	.byte	0x04, 0x17
        /*006a*/ 	.short	(.L_25 - .L_24)
.L_24:
        /*006c*/ 	.word	0x00000000
        /*0070*/ 	.short	0x0006
        /*0072*/ 	.short	0x0030
        /*0074*/ 	.byte	0x00, 0xf4, 0x21, 0x00


	//----- nvinfo : EIATTR_KPARAM_INFO
	.align		4
.L_25:
        /*0078*/ 	.byte	0x04, 0x17
        /*007a*/ 	.short	(.L_27 - .L_26)
.L_26:
        /*007c*/ 	.word	0x00000000
        /*0080*/ 	.short	0x0005
        /*0082*/ 	.short	0x0028
        /*0084*/ 	.byte	0x00, 0xf4, 0x21, 0x00


	//----- nvinfo : EIATTR_KPARAM_INFO
	.align		4
.L_27:
        /*0088*/ 	.byte	0x04, 0x17
        /*008a*/ 	.short	(.L_29 - .L_28)
.L_28:
        /*008c*/ 	.word	0x00000000
        /*0090*/ 	.short	0x0004
        /*0092*/ 	.short	0x0020
        /*0094*/ 	.byte	0x00, 0xf4, 0x21, 0x00


	//----- nvinfo : EIATTR_KPARAM_INFO
	.align		4
.L_29:
        /*0098*/ 	.byte	0x04, 0x17
        /*009a*/ 	.short	(.L_31 - .L_30)
.L_30:
        /*009c*/ 	.word	0x00000000
        /*00a0*/ 	.short	0x0003
        /*00a2*/ 	.short	0x0018
        /*00a4*/ 	.byte	0x00, 0xf4, 0x21, 0x00


	//----- nvinfo : EIATTR_KPARAM_INFO
	.align		4
.L_31:
        /*00a8*/ 	.byte	0x04, 0x17
        /*00aa*/ 	.short	(.L_33 - .L_32)
.L_32:
        /*00ac*/ 	.word	0x00000000
        /*00b0*/ 	.short	0x0002
        /*00b2*/ 	.short	0x0010
        /*00b4*/ 	.byte	0x00, 0xf4, 0x21, 0x00


	//----- nvinfo : EIATTR_KPARAM_INFO
	.align		4
.L_33:
        /*00b8*/ 	.byte	0x04, 0x17
        /*00ba*/ 	.short	(.L_35 - .L_34)
.L_34:
        /*00bc*/ 	.word	0x00000000
        /*00c0*/ 	.short	0x0001
        /*00c2*/ 	.short	0x0008
        /*00c4*/ 	.byte	0x00, 0xf4, 0x21, 0x00


	//----- nvinfo : EIATTR_KPARAM_INFO
	.align		4
.L_35:
        /*00c8*/ 	.byte	0x04, 0x17
        /*00ca*/ 	.short	(.L_37 - .L_36)
.L_36:
        /*00cc*/ 	.word	0x00000000
        /*00d0*/ 	.short	0x0000
        /*00d2*/ 	.short	0x0000
        /*00d4*/ 	.byte	0x00, 0xf4, 0x21, 0x00


	//----- nvinfo : EIATTR_SPARSE_MMA_MASK
	.align		4
.L_37:
        /*00d8*/ 	.byte	0x03, 0x50
        /*00da*/ 	.short	0x0000


	//----- nvinfo : EIATTR_MAXREG_COUNT
	.align		4
        /*00dc*/ 	.byte	0x03, 0x1b
        /*00de*/ 	.short	0x00ff


	//----- nvinfo : EIATTR_EXIT_INSTR_OFFSETS
	.align		4
        /*00e0*/ 	.byte	0x04, 0x1c
        /*00e2*/ 	.short	(.L_39 - .L_38)


	//   ....[0]....
.L_38:
        /*00e4*/ 	.word	0x00000570


	//----- nvinfo : EIATTR_REQNTID
	.align		4
.L_39:
        /*00e8*/ 	.byte	0x04, 0x10
        /*00ea*/ 	.short	(.L_41 - .L_40)
.L_40:
        /*00ec*/ 	.word	0x00000080
        /*00f0*/ 	.word	0x00000001
        /*00f4*/ 	.word	0x00000001


	//----- nvinfo : EIATTR_CBANK_PARAM_SIZE
	.align		4
.L_41:
        /*00f8*/ 	.byte	0x03, 0x19
        /*00fa*/ 	.short	0x0064


	//----- nvinfo : EIATTR_PARAM_CBANK
	.align		4
        /*00fc*/ 	.byte	0x04, 0x0a
        /*00fe*/ 	.short	(.L_43 - .L_42)
	.align		4
.L_42:
        /*0100*/ 	.word	index@(.nv.constant0.triton_poi_fused__native_batch_norm_legit_no_training__prelu_kernel_add_29)
        /*0104*/ 	.short	0x0210
        /*0106*/ 	.short	0x0064


	//----- nvinfo : EIATTR_SW_WAR
	.align		4
.L_43:
        /*0108*/ 	.byte	0x04, 0x36
        /*010a*/ 	.short	(.L_45 - .L_44)
.L_44:
        /*010c*/ 	.word	0x00000008
.L_45:


//--------------------- .nv.callgraph             --------------------------
	.section	.nv.callgraph,"",@"SHT_CUDA_CALLGRAPH"
	.align	4
	.sectionentsize	8
	.align		4
        /*0000*/ 	.word	0x00000000
	.align		4
        /*0004*/ 	.word	0xffffffff
	.align		4
        /*0008*/ 	.word	0x00000000
	.align		4
        /*000c*/ 	.word	0xfffffffe
	.align		4
        /*0010*/ 	.word	0x00000000
	.align		4
        /*0014*/ 	.word	0xfffffffd
	.align		4
        /*0018*/ 	.word	0x00000000
	.align		4
        /*001c*/ 	.word	0xfffffffc


//--------------------- .nv.constant4             --------------------------
	.section	.nv.constant4,"a",@progbits
	.align	8
	.align		8
.nv.constant4:
        /*0000*/ 	.dword	_$_str
	.align		8
        /*0008*/ 	.dword	_$_str_$_2


//--------------------- .text.triton_poi_fused__native_batch_norm_legit_no_training__prelu_kernel_add_29 --------------------------
	.section	.text.triton_poi_fused__native_batch_norm_legit_no_training__prelu_kernel_add_29,"ax",@progbits
	.align	128
        .global         triton_poi_fused__native_batch_norm_legit_no_training__prelu_kernel_add_29
        .type           triton_poi_fused__native_batch_norm_legit_no_training__prelu_kernel_add_29,@function
        .size           triton_poi_fused__native_batch_norm_legit_no_training__prelu_kernel_add_29,(.L_x_1 - triton_poi_fused__native_batch_norm_legit_no_training__prelu_kernel_add_29)
        .other          triton_poi_fused__native_batch_norm_legit_no_training__prelu_kernel_add_29,@"STO_CUDA_ENTRY STV_DEFAULT"
triton_poi_fused__native_batch_norm_legit_no_training__prelu_kernel_add_29:
.text.triton_poi_fused__native_batch_norm_legit_no_training__prelu_kernel_add_29:
[----:B------:R-:W-:Y:S01]  /*0000*/  LDC R1, c[0x0][0x28] ;  /* 0x00000a00ff017b82 */ /* 0x000fe20000000800 */
[----:B------:R-:W1:Y:S07]  /*0010*/  S2R R0, SR_TID.X ;  /* 0x0000000000007919 */ /* 0x000e6e0000002100 */
[----:B------:R-:W2:Y:S01]  /*0020*/  LDC.64 R4, c[0x0][0x228] ;  /* 0x00008a00ff047b82 */ /* 0x000ea20000000a00 */
[----:B------:R-:W-:Y:S01]  /*0030*/  ULDC.64 UR4, c[0x0][0x208] ;  /* 0x0000820000047ab9 */ /* 0x000fe20000000a00 */
[----:B------:R-:W3:Y:S06]  /*0040*/  S2R R13, SR_CTAID.X ;  /* 0x00000000000d7919 */ /* 0x000eec0000002500 */
[----:B------:R-:W4:Y:S08]  /*0050*/  LDC.64 R6, c[0x0][0x218] ;  /* 0x00008600ff067b82 */ /* 0x000f300000000a00 */
[----:B------:R-:W5:Y:S08]  /*0060*/  LDC.64 R20, c[0x0][0x220] ;  /* 0x00008800ff147b82 */ /* 0x000f700000000a00 */
[----:B------:R-:W5:Y:S01]  /*0070*/  LDC.64 R16, c[0x0][0x230] ;  /* 0x00008c00ff107b82 */ /* 0x000f620000000a00 */
[----:B-1----:R-:W-:-:S07]  /*0080*/  SHF.L.U32 R0, R0, 0x1, RZ ;  /* 0x0000000100007819 */ /* 0x002fce00000006ff */
[----:B------:R-:W1:Y:S01]  /*0090*/  LDC.64 R14, c[0x0][0x238] ;  /* 0x00008e00ff0e7b82 */ /* 0x000e620000000a00 */
[----:B---3--:R-:W-:Y:S02]  /*00a0*/  SHF.R.S32.HI R2, RZ, 0x17, R13 ;  /* 0x00000017ff027819 */ /* 0x008fe4000001140d */
[----:B------:R-:W-:Y:S02]  /*00b0*/  LOP3.LUT R0, R0, 0xfe, RZ, 0xc0, !PT ;  /* 0x000000fe00007812 */ /* 0x000fe400078ec0ff */
[----:B------:R-:W-:-:S03]  /*00c0*/  SGXT R2, R2, 0x1 ;  /* 0x000000010202781a */ /* 0x000fc60000000200 */
[----:B------:R-:W3:Y:S01]  /*00d0*/  LDC.64 R10, c[0x0][0x248] ;  /* 0x00009200ff0a7b82 */ /* 0x000ee20000000a00 */
[----:B------:R-:W-:-:S04]  /*00e0*/  LEA R13, R13, R0, 0x8 ;  /* 0x000000000d0d7211 */ /* 0x000fc800078e40ff */
[----:B------:R-:W-:-:S03]  /*00f0*/  LEA.HI R2, R2, R13, RZ, 0x6 ;  /* 0x0000000d02027211 */ /* 0x000fc600078f30ff */
[----:B------:R-:W3:Y:S01]  /*0100*/  LDC.64 R8, c[0x0][0x240] ;  /* 0x00009000ff087b82 */ /* 0x000ee20000000a00 */
[----:B------:R-:W-:-:S04]  /*0110*/  SHF.R.S32.HI R2, RZ, 0x6, R2 ;  /* 0x00000006ff027819 */ /* 0x000fc80000011402 */
[----:B------:R-:W-:-:S04]  /*0120*/  LEA.HI R0, R2, R2, RZ, 0x5 ;  /* 0x0000000202007211 */ /* 0x000fc800078f28ff */
[----:B------:R-:W-:-:S04]  /*0130*/  LOP3.LUT R19, R0, 0xffffffe0, RZ, 0xc0, !PT ;  /* 0xffffffe000137812 */ /* 0x000fc800078ec0ff */
[----:B------:R-:W-:Y:S01]  /*0140*/  IADD3 R19, R2, -R19, RZ ;  /* 0x8000001302137210 */ /* 0x000fe20007ffe0ff */
[----:B----4-:R-:W-:Y:S01]  /*0150*/  IMAD.WIDE R6, R13, 0x4, R6 ;  /* 0x000000040d067825 */ /* 0x010fe200078e0206 */
[----:B------:R-:W4:Y:S03]  /*0160*/  LDC.64 R2, c[0x0][0x250] ;  /* 0x00009400ff027b82 */ /* 0x000f260000000a00 */
[C---:B--2---:R-:W-:Y:S02]  /*0170*/  IMAD.WIDE R4, R19.reuse, 0x4, R4 ;  /* 0x0000000413047825 */ /* 0x044fe400078e0204 */
[----:B------:R-:W2:Y:S04]  /*0180*/  LDG.E.64 R6, desc[UR4][R6.64] ;  /* 0x0000000406067981 */ /* 0x000ea8000c1e1b00 */
[----:B------:R1:W2:Y:S01]  /*0190*/  LDG.E.EL R0, desc[UR4][R4.64] ;  /* 0x0000000404007981 */ /* 0x0002a2000c2e1900 */
[----:B-----5:R-:W-:-:S05]  /*01a0*/  IMAD.WIDE R20, R19, 0x4, R20 ;  /* 0x0000000413147825 */ /* 0x020fca00078e0214 */
[----:B------:R5:W2:Y:S01]  /*01b0*/  LDG.E.EL R12, desc[UR4][R20.64] ;  /* 0x00000004140c7981 */ /* 0x000aa2000c2e1900 */
[----:B01----:R-:W0:Y:S01]  /*01c0*/  LDC.64 R4, c[0x0][0x258] ;  /* 0x00009600ff047b82 */ /* 0x003e220000000a00 */
[----:B------:R-:W-:-:S04]  /*01d0*/  IMAD.WIDE R22, R19, 0x4, R16 ;  /* 0x0000000413167825 */ /* 0x000fc800078e0210 */
[----:B------:R-:W-:Y:S01]  /*01e0*/  IMAD.WIDE R24, R19, 0x4, R14 ;  /* 0x0000000413187825 */ /* 0x000fe200078e020e */
[----:B------:R-:W2:Y:S02]  /*01f0*/  LDG.E.EL R17, desc[UR4][R22.64] ;  /* 0x0000000416117981 */ /* 0x000ea4000c2e1900 */
[----:B------:R-:W1:Y:S01]  /*0200*/  LDC.64 R14, c[0x0][0x260] ;  /* 0x00009800ff0e7b82 */ /* 0x000e620000000a00 */
[----:B---3--:R-:W-:Y:S01]  /*0210*/  IMAD.WIDE R10, R13, 0x4, R10 ;  /* 0x000000040d0a7825 */ /* 0x008fe200078e020a */
[----:B------:R-:W3:Y:S01]  /*0220*/  LDG.E.EL R16, desc[UR4][R24.64] ;  /* 0x0000000418107981 */ /* 0x000ee2000c2e1900 */
[----:B------:R-:W-:-:S04]  /*0230*/  SHF.R.S32.HI R18, RZ, 0x1f, R13 ;  /* 0x0000001fff127819 */ /* 0x000fc8000001140d */
[----:B------:R-:W3:Y:S01]  /*0240*/  LDG.E.64 R10, desc[UR4][R10.64] ;  /* 0x000000040a0a7981 */ /* 0x000ee2000c1e1b00 */
[----:B-----5:R-:W-:Y:S01]  /*0250*/  LEA.HI R20, R18, R13, RZ, 0xb ;  /* 0x0000000d12147211 */ /* 0x020fe200078f58ff */
[----:B------:R-:W-:-:S03]  /*0260*/  IMAD.WIDE R8, R19, 0x4, R8 ;  /* 0x0000000413087825 */ /* 0x000fc600078e0208 */
[C---:B------:R-:W-:Y:S01]  /*0270*/  SHF.L.U32 R21, R20.reuse, 0x1, RZ ;  /* 0x0000000114157819 */ /* 0x040fe200000006ff */
[----:B----4-:R-:W-:Y:S01]  /*0280*/  IMAD.WIDE R18, R19, 0x4, R2 ;  /* 0x0000000413127825 */ /* 0x010fe200078e0202 */
[----:B------:R-:W-:Y:S01]  /*0290*/  LOP3.LUT R20, R20, 0xfffff800, RZ, 0xc0, !PT ;  /* 0xfffff80014147812 */ /* 0x000fe200078ec0ff */
[----:B------:R4:W5:Y:S01]  /*02a0*/  LDG.E.EL R8, desc[UR4][R8.64] ;  /* 0x0000000408087981 */ /* 0x000962000c2e1900 */
[----:B------:R-:W-:Y:S01]  /*02b0*/  LOP3.LUT R21, R21, 0xfffff000, RZ, 0xc0, !PT ;  /* 0xfffff00015157812 */ /* 0x000fe200078ec0ff */
[----:B0-----:R-:W-:Y:S02]  /*02c0*/  IMAD.WIDE R4, R13, 0x4, R4 ;  /* 0x000000040d047825 */ /* 0x001fe400078e0204 */
[----:B------:R-:W5:Y:S01]  /*02d0*/  LDG.E.EL R18, desc[UR4][R18.64] ;  /* 0x0000000412127981 */ /* 0x000f62000c2e1900 */
[----:B------:R-:W-:-:S03]  /*02e0*/  IADD3 R3, R21, R13, -R20 ;  /* 0x0000000d15037210 */ /* 0x000fc60007ffe814 */
[----:B------:R-:W5:Y:S02]  /*02f0*/  LDG.E.64 R4, desc[UR4][R4.64] ;  /* 0x0000000404047981 */ /* 0x000f64000c1e1b00 */
[----:B-1----:R-:W-:-:S06]  /*0300*/  IMAD.WIDE R2, R3, 0x4, R14 ;  /* 0x0000000403027825 */ /* 0x002fcc00078e020e */
[----:B------:R-:W5:Y:S01]  /*0310*/  LDG.E.64 R2, desc[UR4][R2.64] ;  /* 0x0000000402027981 */ /* 0x000f62000c1e1b00 */
[----:B----4-:R-:W-:Y:S01]  /*0320*/  HFMA2.MMA R9, -RZ, RZ, 1.625, 0 ;  /* 0x3e800000ff097435 */ /* 0x010fe200000001ff */
[----:B--2---:R-:W-:-:S04]  /*0330*/  FADD R0, R0, 9.9999997473787516356e-06 ;  /* 0x3727c5ac00007421 */ /* 0x004fc80000000000 */
[----:B------:R-:W0:Y:S02]  /*0340*/  MUFU.SQRT R14, R0 ;  /* 0x00000000000e7308 */ /* 0x000e240000002000 */
[C---:B0-----:R-:W-:Y:S02]  /*0350*/  FSETP.GT.AND P0, PT, R14.reuse, 8.50705917302346158658e+37, PT ;  /* 0x7e8000000e00780b */ /* 0x041fe40003f04000 */
[----:B------:R-:W-:-:S11]  /*0360*/  FSETP.GEU.AND P1, PT, R14, 1.175494350822287508e-38, PT ;  /* 0x008000000e00780b */ /* 0x000fd60003f2e000 */
[----:B------:R-:W-:-:S04]  /*0370*/  @P0 FMUL R14, R14, 0.25 ;  /* 0x3e8000000e0e0820 */ /* 0x000fc80000400000 */
[----:B------:R-:W-:-:S06]  /*0380*/  @!P1 FMUL R14, R14, 16777216 ;  /* 0x4b8000000e0e9820 */ /* 0x000fcc0000400000 */
[----:B------:R-:W0:Y:S01]  /*0390*/  MUFU.RCP R14, R14 ;  /* 0x0000000e000e7308 */ /* 0x000e220000001000 */
[----:B------:R-:W-:Y:S01]  /*03a0*/  FSEL R9, R9, 1, P0 ;  /* 0x3f80000009097808 */ /* 0x000fe20000000000 */
[----:B------:R-:W-:-:S04]  /*03b0*/  FADD R6, R6, -R12 ;  /* 0x8000000c06067221 */ /* 0x000fc80000000000 */
[----:B------:R-:W-:Y:S01]  /*03c0*/  @!P1 FMUL R9, R9, 16777216 ;  /* 0x4b80000009099820 */ /* 0x000fe20000400000 */
[----:B------:R-:W-:-:S03]  /*03d0*/  FADD R7, R7, -R12 ;  /* 0x8000000c07077221 */ /* 0x000fc60000000000 */
[----:B0-----:R-:W-:Y:S01]  /*03e0*/  FMUL R9, R14, R9 ;  /* 0x000000090e097220 */ /* 0x001fe20000400000 */
[----:B---3--:R-:W-:Y:S01]  /*03f0*/  FSETP.GT.AND P2, PT, R10, RZ, PT ;  /* 0x000000ff0a00720b */ /* 0x008fe20003f44000 */
[----:B------:R-:W0:Y:S02]  /*0400*/  LDC.64 R14, c[0x0][0x268] ;  /* 0x00009a00ff0e7b82 */ /* 0x000e240000000a00 */
[-C--:B------:R-:W-:Y:S01]  /*0410*/  FMUL R6, R6, R9.reuse ;  /* 0x0000000906067220 */ /* 0x080fe20000400000 */
[----:B------:R-:W-:Y:S01]  /*0420*/  FMUL R7, R7, R9 ;  /* 0x0000000907077220 */ /* 0x000fe20000400000 */
[----:B------:R-:W-:Y:S02]  /*0430*/  FSETP.GT.AND P3, PT, R11, RZ, PT ;  /* 0x000000ff0b00720b */ /* 0x000fe40003f64000 */
[C-C-:B------:R-:W-:Y:S01]  /*0440*/  FFMA R9, R17.reuse, R6, R16.reuse ;  /* 0x0000000611097223 */ /* 0x140fe20000000010 */
[----:B------:R-:W-:Y:S02]  /*0450*/  FFMA R17, R17, R7, R16 ;  /* 0x0000000711117223 */ /* 0x000fe40000000010 */
[----:B------:R-:W1:Y:S02]  /*0460*/  LDC.64 R6, c[0x0][0x210] ;  /* 0x00008400ff067b82 */ /* 0x000e640000000a00 */
[----:B------:R-:W-:-:S02]  /*0470*/  FSETP.GT.AND P0, PT, R9, RZ, PT ;  /* 0x000000ff0900720b */ /* 0x000fc40003f04000 */
[----:B------:R-:W-:Y:S01]  /*0480*/  FSETP.GT.AND P1, PT, R17, RZ, PT ;  /* 0x000000ff1100720b */ /* 0x000fe20003f24000 */
[----:B-----5:R-:W-:-:S03]  /*0490*/  @!P2 FMUL R10, R10, R18 ;  /* 0x000000120a0aa220 */ /* 0x020fc60000400000 */
[----:B------:R-:W-:Y:S01]  /*04a0*/  @!P3 FMUL R11, R11, R18 ;  /* 0x000000120b0bb220 */ /* 0x000fe20000400000 */
[----:B------:R-:W-:-:S03]  /*04b0*/  FADD R4, R4, R10 ;  /* 0x0000000a04047221 */ /* 0x000fc60000000000 */
[----:B------:R-:W-:-:S03]  /*04c0*/  FADD R0, R5, R11 ;  /* 0x0000000b05007221 */ /* 0x000fc60000000000 */
[C---:B------:R-:W-:Y:S02]  /*04d0*/  @!P0 FMUL R9, R8.reuse, R9 ;  /* 0x0000000908098220 */ /* 0x040fe40000400000 */
[----:B------:R-:W-:Y:S02]  /*04e0*/  @!P1 FMUL R17, R8, R17 ;  /* 0x0000001108119220 */ /* 0x000fe40000400000 */
[----:B------:R-:W-:Y:S02]  /*04f0*/  FADD R16, R9, R4 ;  /* 0x0000000409107221 */ /* 0x000fe40000000000 */
[----:B------:R-:W-:Y:S02]  /*0500*/  FADD R17, R17, R0 ;  /* 0x0000000011117221 */ /* 0x000fe40000000000 */
[----:B------:R-:W-:Y:S01]  /*0510*/  FADD R2, R2, R16 ;  /* 0x0000001002027221 */ /* 0x000fe20000000000 */
[----:B-1----:R-:W-:-:S04]  /*0520*/  IMAD.WIDE R4, R13, 0x4, R6 ;  /* 0x000000040d047825 */ /* 0x002fc800078e0206 */
[----:B------:R-:W-:Y:S01]  /*0530*/  FADD R3, R3, R17 ;  /* 0x0000001103037221 */ /* 0x000fe20000000000 */
[----:B0-----:R-:W-:Y:S01]  /*0540*/  IMAD.WIDE R6, R13, 0x4, R14 ;  /* 0x000000040d067825 */ /* 0x001fe200078e020e */
[----:B------:R-:W-:Y:S04]  /*0550*/  STG.E.64 desc[UR4][R4.64], R16 ;  /* 0x0000001004007986 */ /* 0x000fe8000c101b04 */
[----:B------:R-:W-:Y:S01]  /*0560*/  STG.E.64 desc[UR4][R6.64], R2 ;  /* 0x0000000206007986 */ /* 0x000fe2000c101b04 */
[----:B------:R-:W-:Y:S05]  /*0570*/  EXIT ;  /* 0x000000000000794d */ /* 0x000fea0003800000 */
.L_x_0:
[----:B------:R-:W-:-:S00]  /*0580*/  BRA `(.L_x_0) ;  /* 0xfffffffc00fc7947 */ /* 0x000fc0000383ffff */
[----:B------:R-:W-:-:S00]  /*0590*/  NOP ;  /* 0x0000000000007918 */ /* 0x000fc00000000000 */
        /* <DEDUP_REMOVED lines=14> */
.L_x_1:


//--------------------- .nv.global.init           --------------------------
	.section	.nv.global.init,"aw",@progbits
.nv.global.init:
	.type		_$_str,@object
	.size		_$_str,(_$_str_$_2 - _$_str)
_$_str:
        /*0000*/ 	.byte	0x5f, 0x5f, 0x43, 0x55, 0x44, 0x41, 0x5f, 0x46, 0x54, 0x5a, 0x00
	.type		_$_str_$_2,@object
	.size		_$_str_$_2,(.L_1 - _$_str_$_2)
_$_str_$_2:
        /*000b*/ 	.byte	0x5f, 0x5f, 0x43, 0x55, 0x44, 0x41, 0x5f, 0x50, 0x52, 0x45, 0x43, 0x5f, 0x53, 0x51, 0x52, 0x54
        /*001b*/ 	.byte	0x00
.L_1:


//--------------------- .nv.constant0.triton_poi_fused__native_batch_norm_legit_no_training__prelu_kernel_add_29 --------------------------
	.section	.nv.constant0.triton_poi_fused__native_batch_norm_legit_no_training__prelu_kernel_add_29,"a",@progbits
	.sectionflags	@""
	.align	4
.nv.constant0.triton_poi_fused__native_batch_norm_legit_no_training__prelu_kernel_add_29:
	.zero		628
